	.headerflags	@"EF_CUDA_TEXMODE_UNIFIED EF_CUDA_64BIT_ADDRESS EF_CUDA_ACCELERATORS EF_CUDA_SM90 EF_CUDA_VIRTUAL_SM(EF_CUDA_SM90)"
	.elftype	@"ET_EXEC"


//--------------------- .nv.info                  --------------------------
	.section	.nv.info,"",@"SHT_CUDA_INFO"
	.align	4


	//----- nvinfo : EIATTR_REGCOUNT
	.align		4
        /*0000*/ 	.byte	0x04, 0x2f
        /*0002*/ 	.short	(.L_1 - .L_0)
	.align		4
.L_0:
        /*0004*/ 	.word	index@(triton_poi_fused_add_25)
        /*0008*/ 	.word	0x0000001a


	//----- nvinfo : EIATTR_MIN_STACK_SIZE
	.align		4
.L_1:
        /*000c*/ 	.byte	0x04, 0x12
        /*000e*/ 	.short	(.L_3 - .L_2)
	.align		4
.L_2:
        /*0010*/ 	.word	index@(triton_poi_fused_add_25)
        /*0014*/ 	.word	0x00000000


	//----- nvinfo : EIATTR_FRAME_SIZE
	.align		4
.L_3:
        /*0018*/ 	.byte	0x04, 0x11
        /*001a*/ 	.short	(.L_5 - .L_4)
	.align		4
.L_4:
        /*001c*/ 	.word	index@(triton_poi_fused_add_25)
        /*0020*/ 	.word	0x00000000


	//----- nvinfo : EIATTR_MIN_STACK_SIZE
	.align		4
.L_5:
        /*0024*/ 	.byte	0x04, 0x12
        /*0026*/ 	.short	(.L_7 - .L_6)
	.align		4
.L_6:
        /*0028*/ 	.word	index@(triton_poi_fused_add_25)
        /*002c*/ 	.word	0x00000000
.L_7:


//--------------------- .nv.info.triton_poi_fused_add_25 --------------------------
	.section	.nv.info.triton_poi_fused_add_25,"",@"SHT_CUDA_INFO"
	.sectionflags	@""
	.align	4


	//----- nvinfo : EIATTR_CUDA_API_VERSION
	.align		4
        /*0000*/ 	.byte	0x04, 0x37
        /*0002*/ 	.short	(.L_9 - .L_8)
.L_8:
        /*0004*/ 	.word	0x0000007c


	//----- nvinfo : EIATTR_KPARAM_INFO
	.align		4
.L_9:
        /*0008*/ 	.byte	0x04, 0x17
        /*000a*/ 	.short	(.L_11 - .L_10)
.L_10:
        /*000c*/ 	.word	0x00000000
        /*0010*/ 	.short	0x0002
        /*0012*/ 	.short	0x0010
        /*0014*/ 	.byte	0x00, 0xf0, 0x11, 0x00


	//----- nvinfo : EIATTR_KPARAM_INFO
	.align		4
.L_11:
        /*0018*/ 	.byte	0x04, 0x17
        /*001a*/ 	.short	(.L_13 - .L_12)
.L_12:
        /*001c*/ 	.word	0x00000000
        /*0020*/ 	.short	0x0001
        /*0022*/ 	.short	0x0008
        /*0024*/ 	.byte	0x00, 0xf4, 0x21, 0x00


	//----- nvinfo : EIATTR_KPARAM_INFO
	.align		4
.L_13:
        /*0028*/ 	.byte	0x04, 0x17
        /*002a*/ 	.short	(.L_15 - .L_14)
.L_14:
        /*002c*/ 	.word	0x00000000
        /*0030*/ 	.short	0x0000
        /*0032*/ 	.short	0x0000
        /*0034*/ 	.byte	0x00, 0xf4, 0x21, 0x00


	//----- nvinfo : EIATTR_SPARSE_MMA_MASK
	.align		4
.L_15:
        /*0038*/ 	.byte	0x03, 0x50
        /*003a*/ 	.short	0x0000


	//----- nvinfo : EIATTR_MAXREG_COUNT
	.align		4
        /*003c*/ 	.byte	0x03, 0x1b
        /*003e*/ 	.short	0x00ff


	//----- nvinfo : EIATTR_EXIT_INSTR_OFFSETS
	.align		4
        /*0040*/ 	.byte	0x04, 0x1c
        /*0042*/ 	.short	(.L_17 - .L_16)


	//   ....[0]....
.L_16:
        /*0044*/ 	.word	0x00000190


	//----- nvinfo : EIATTR_REQNTID
	.align		4
.L_17:
        /*0048*/ 	.byte	0x04, 0x10
        /*004a*/ 	.short	(.L_19 - .L_18)
.L_18:
        /*004c*/ 	.word	0x00000080
        /*0050*/ 	.word	0x00000001
        /*0054*/ 	.word	0x00000001


	//----- nvinfo : EIATTR_CBANK_PARAM_SIZE
	.align		4
.L_19:
        /*0058*/ 	.byte	0x03, 0x19
        /*005a*/ 	.short	0x0014


	//----- nvinfo : EIATTR_PARAM_CBANK
	.align		4
        /*005c*/ 	.byte	0x04, 0x0a
        /*005e*/ 	.short	(.L_21 - .L_20)
	.align		4
.L_20:
        /*0060*/ 	.word	index@(.nv.constant0.triton_poi_fused_add_25)
        /*0064*/ 	.short	0x0210
        /*0066*/ 	.short	0x0014


	//----- nvinfo : EIATTR_SW_WAR
	.align		4
.L_21:
        /*0068*/ 	.byte	0x04, 0x36
        /*006a*/ 	.short	(.L_23 - .L_22)
.L_22:
        /*006c*/ 	.word	0x00000008
.L_23:


//--------------------- .nv.callgraph             --------------------------
	.section	.nv.callgraph,"",@"SHT_CUDA_CALLGRAPH"
	.align	4
	.sectionentsize	8
	.align		4
        /*0000*/ 	.word	0x00000000
	.align		4
        /*0004*/ 	.word	0xffffffff
	.align		4
        /*0008*/ 	.word	0x00000000
	.align		4
        /*000c*/ 	.word	0xfffffffe
	.align		4
        /*0010*/ 	.word	0x00000000
	.align		4
        /*0014*/ 	.word	0xfffffffd
	.align		4
        /*0018*/ 	.word	0x00000000
	.align		4
        /*001c*/ 	.word	0xfffffffc


//--------------------- .text.triton_poi_fused_add_25 --------------------------
	.section	.text.triton_poi_fused_add_25,"ax",@progbits
	.align	128
        .global         triton_poi_fused_add_25
        .type           triton_poi_fused_add_25,@function
        .size           triton_poi_fused_add_25,(.L_x_1 - triton_poi_fused_add_25)
        .other          triton_poi_fused_add_25,@"STO_CUDA_ENTRY STV_DEFAULT"
triton_poi_fused_add_25:
.text.triton_poi_fused_add_25:
[----:B------:R-:W-:Y:S01]  /*0000*/  LDC R1, c[0x0][0x28] ;  /* 0x00000a00ff017b82 */ /* 0x000fe20000000800 */
[----:B------:R-:W1:Y:S07]  /*0010*/  S2R R0, SR_TID.X ;  /* 0x0000000000007919 */ /* 0x000e6e0000002100 */
[----:B------:R-:W2:Y:S01]  /*0020*/  LDC.64 R2, c[0x0][0x218] ;  /* 0x00008600ff027b82 */ /* 0x000ea20000000a00 */
[----:B------:R-:W-:Y:S01]  /*0030*/  ULDC.64 UR4, c[0x0][0x208] ;  /* 0x0000820000047ab9 */ /* 0x000fe20000000a00 */
[----:B------:R-:W3:Y:S06]  /*0040*/  S2R R7, SR_CTAID.X ;  /* 0x0000000000077919 */ /* 0x000eec0000002500 */
[----:B------:R-:W4:Y:S01]  /*0050*/  LDC.64 R4, c[0x0][0x210] ;  /* 0x00008400ff047b82 */ /* 0x000f220000000a00 */
[----:B-1----:R-:W-:-:S04]  /*0060*/  SHF.L.U32 R0, R0, 0x2, RZ ;  /* 0x0000000200007819 */ /* 0x002fc800000006ff */
[----:B------:R-:W-:-:S04]  /*0070*/  LOP3.LUT R0, R0, 0x1fc, RZ, 0xc0, !PT ;  /* 0x000001fc00007812 */ /* 0x000fc800078ec0ff */
[----:B---3--:R-:W-:-:S05]  /*0080*/  LEA R7, R7, R0, 0xa ;  /* 0x0000000007077211 */ /* 0x008fca00078e50ff */
[----:B--2---:R-:W-:-:S04]  /*0090*/  IMAD.WIDE R2, R7, 0x4, R2 ;  /* 0x0000000407027825 */ /* 0x004fc800078e0202 */
[----:B----4-:R-:W-:Y:S01]  /*00a0*/  IMAD.WIDE R4, R7, 0x4, R4 ;  /* 0x0000000407047825 */ /* 0x010fe200078e0204 */
[----:B------:R-:W2:Y:S04]  /*00b0*/  LDG.E.128 R8, desc[UR4][R2.64] ;  /* 0x0000000402087981 */ /* 0x000ea8000c1e1d00 */
[----:B------:R-:W2:Y:S04]  /*00c0*/  LDG.E.128 R16, desc[UR4][R4.64] ;  /* 0x0000000404107981 */ /* 0x000ea8000c1e1d00 */
[----:B------:R-:W3:Y:S04]  /*00d0*/  LDG.E.128 R12, desc[UR4][R2.64+0x800] ;  /* 0x00080004020c7981 */ /* 0x000ee8000c1e1d00 */
[----:B------:R-:W3:Y:S01]  /*00e0*/  LDG.E.128 R20, desc[UR4][R4.64+0x800] ;  /* 0x0008000404147981 */ /* 0x000ee2000c1e1d00 */
[----:B--2---:R-:W-:Y:S01]  /*00f0*/  FADD R8, R8, R16 ;  /* 0x0000001008087221 */ /* 0x004fe20000000000 */
[----:B------:R-:W-:Y:S01]  /*0100*/  FADD R9, R9, R17 ;  /* 0x0000001109097221 */ /* 0x000fe20000000000 */
[----:B------:R-:W-:Y:S01]  /*0110*/  FADD R10, R10, R18 ;  /* 0x000000120a0a7221 */ /* 0x000fe20000000000 */
[----:B------:R-:W-:Y:S01]  /*0120*/  FADD R11, R11, R19 ;  /* 0x000000130b0b7221 */ /* 0x000fe20000000000 */
[----:B---3--:R-:W-:Y:S01]  /*0130*/  FADD R12, R12, R20 ;  /* 0x000000140c0c7221 */ /* 0x008fe20000000000 */
[----:B------:R-:W-:Y:S01]  /*0140*/  FADD R13, R13, R21 ;  /* 0x000000150d0d7221 */ /* 0x000fe20000000000 */
[----:B------:R-:W-:Y:S01]  /*0150*/  FADD R14, R14, R22 ;  /* 0x000000160e0e7221 */ /* 0x000fe20000000000 */
[----:B------:R-:W-:Y:S01]  /*0160*/  FADD R15, R15, R23 ;  /* 0x000000170f0f7221 */ /* 0x000fe20000000000 */
[----:B------:R-:W-:Y:S04]  /*0170*/  STG.E.128 desc[UR4][R4.64], R8 ;  /* 0x0000000804007986 */ /* 0x000fe8000c101d04 */
[----:B------:R-:W-:Y:S01]  /*0180*/  STG.E.128 desc[UR4][R4.64+0x800], R12 ;  /* 0x0008000c04007986 */ /* 0x000fe2000c101d04 */
[----:B------:R-:W-:Y:S05]  /*0190*/  EXIT ;  /* 0x000000000000794d */ /* 0x000fea0003800000 */
.L_x_0:
[----:B------:R-:W-:-:S00]  /*01a0*/  BRA `(.L_x_0) ;  /* 0xfffffffc00fc7947 */ /* 0x000fc0000383ffff */
[----:B------:R-:W-:-:S00]  /*01b0*/  NOP ;  /* 0x0000000000007918 */ /* 0x000fc00000000000 */
        /* <DEDUP_REMOVED lines=12> */
.L_x_1:


//--------------------- .nv.constant0.triton_poi_fused_add_25 --------------------------
	.section	.nv.constant0.triton_poi_fused_add_25,"a",@progbits
	.sectionflags	@""
	.align	4
.nv.constant0.triton_poi_fused_add_25:
	.zero		548
